//
// Generated by NVIDIA NVVM Compiler
//
// Compiler Build ID: CL-36424714
// Cuda compilation tools, release 13.0, V13.0.88
// Based on NVVM 20.0.0
//

.version 9.0
.target sm_100
.address_size 64

	// .globl	_Z9matrixMulv
.extern .func  (.param .b32 func_retval0) vprintf
(
	.param .b64 vprintf_param_0,
	.param .b64 vprintf_param_1
)
;
.global .align 1 .b8 $str[32] = {88, 61, 37, 100, 44, 89, 61, 37, 100, 32, 84, 104, 114, 101, 97, 100, 32, 73, 68, 61, 37, 100, 32, 73, 110, 102, 111, 61, 37, 100, 10};

.visible .entry _Z9matrixMulv()
{
	.local .align 16 .b8 	__local_depot0[16];
	.reg .b64 	%SP;
	.reg .b64 	%SPL;
	.reg .b32 	%r<8>;
	.reg .b64 	%rd<5>;

	mov.u64 	%SPL, __local_depot0;
	cvta.local.u64 	%SP, %SPL;
	add.u64 	%rd1, %SP, 0;
	add.u64 	%rd2, %SPL, 0;
	mov.u32 	%r1, %ctaid.x;
	mov.u32 	%r2, %ctaid.y;
	add.s32 	%r3, %r1, %r2;
	mov.u32 	%r4, %ntid.y;
	mov.u32 	%r5, %tid.x;
	st.local.v4.u32 	[%rd2], {%r1, %r4, %r5, %r3};
	mov.u64 	%rd3, $str;
	cvta.global.u64 	%rd4, %rd3;
	{ // callseq 0, 0
	.param .b64 param0;
	st.param.b64 	[param0], %rd4;
	.param .b64 param1;
	st.param.b64 	[param1], %rd1;
	.param .b32 retval0;
	call.uni (retval0), 
	vprintf, 
	(
	param0, 
	param1
	);
	ld.param.b32 	%r6, [retval0];
	} // callseq 0
	ret;

}


// ===== COMPILED SASS (sm_100) =====

	.target	sm_100

	.elftype	@"ET_EXEC"


//--------------------- .note.nv.tkinfo           --------------------------
	.section	.note.nv.tkinfo,"",@"SHT_NOTE"
	.sectionflags	@"SHF_NOTE_NV_TKINFO"
	.tkinfo
        /*0018*/ 	.word	0x00000002
        /*0030*/ 	.string	""
        /*0030*/ 	.string	"ptxas"
        /*0030*/ 	.string	"Cuda compilation tools, release 13.0, V13.0.88"
        /*0030*/ 	.string	"Build cuda_13.0.r13.0/compiler.36424714_0"
        /*0030*/ 	.string	"-arch sm_100 -m 64 "



//--------------------- .note.nv.cuinfo           --------------------------
	.section	.note.nv.cuinfo,"",@"SHT_NOTE"
	.sectionflags	@"SHF_NOTE_NV_CUINFO"
        /*0018*/ 	.short	0x0002
        /*001a*/ 	.short	0x0064
        /*001c*/ 	.short	0x0082
	.zero		2


//--------------------- .nv.info                  --------------------------
	.section	.nv.info,"",@"SHT_CUDA_INFO"
	.align	4


	//----- nvinfo : EIATTR_REGCOUNT
	.align		4
        /*0000*/ 	.byte	0x04, 0x2f
        /*0002*/ 	.short	(.L_2 - .L_1)
	.align		4
.L_1:
        /*0004*/ 	.word	index@(_Z9matrixMulv)
        /*0008*/ 	.word	0x00000018


	//----- nvinfo : EIATTR_FRAME_SIZE
	.align		4
.L_2:
        /*000c*/ 	.byte	0x04, 0x11
        /*000e*/ 	.short	(.L_4 - .L_3)
	.align		4
.L_3:
        /*0010*/ 	.word	index@(_Z9matrixMulv)
        /*0014*/ 	.word	0x00000010


	//----- nvinfo : EIATTR_MIN_STACK_SIZE
	.align		4
.L_4:
        /*0018*/ 	.byte	0x04, 0x12
        /*001a*/ 	.short	(.L_6 - .L_5)
	.align		4
.L_5:
        /*001c*/ 	.word	index@(_Z9matrixMulv)
        /*0020*/ 	.word	0x00000010
.L_6:


//--------------------- .nv.compat                --------------------------
	.section	.nv.compat,"",@"SHT_CUDA_COMPAT_INFO"
	.align	4
        /*0000*/ 	.byte	0x02, 0x09, 0x00, 0x00, 0x02, 0x02, 0x01, 0x00, 0x02, 0x05, 0x05, 0x00, 0x03, 0x07, 0x01, 0x01
        /*0010*/ 	.byte	0x02, 0x03, 0x00, 0x00, 0x02, 0x06, 0x01, 0x00, 0x04, 0x0b, 0x08, 0x00, 0x09, 0x00, 0x00, 0x00
        /*0020*/ 	.byte	0x00, 0x00, 0x00, 0x00


//--------------------- .nv.info._Z9matrixMulv    --------------------------
	.section	.nv.info._Z9matrixMulv,"",@"SHT_CUDA_INFO"
	.sectionflags	@""
	.align	4


	//----- nvinfo : EIATTR_CUDA_API_VERSION
	.align		4
        /*0000*/ 	.byte	0x04, 0x37
        /*0002*/ 	.short	(.L_8 - .L_7)
.L_7:
        /*0004*/ 	.word	0x00000082


	//----- nvinfo : EIATTR_SPARSE_MMA_MASK
	.align		4
.L_8:
        /*0008*/ 	.byte	0x03, 0x50
        /*000a*/ 	.short	0x0000


	//----- nvinfo : EIATTR_MAXREG_COUNT
	.align		4
        /*000c*/ 	.byte	0x03, 0x1b
        /*000e*/ 	.short	0x00ff


	//----- nvinfo : EIATTR_EXTERNS
	.align		4
        /*0010*/ 	.byte	0x04, 0x0f
        /*0012*/ 	.short	(.L_10 - .L_9)


	//   ....[0]....
	.align		4
.L_9:
        /*0014*/ 	.word	index@(vprintf)


	//----- nvinfo : EIATTR_MERCURY_ISA_VERSION
	.align		4
.L_10:
        /*0018*/ 	.byte	0x03, 0x5f
        /*001a*/ 	.short	0x0101


	//----- nvinfo : EIATTR_VRC_CTA_INIT_COUNT
	.align		4
        /*001c*/ 	.byte	0x02, 0x4a
	.zero		1
	.zero		1


	//----- nvinfo : EIATTR_SYSCALL_OFFSETS
	.align		4
        /*0020*/ 	.byte	0x04, 0x46
        /*0022*/ 	.short	(.L_12 - .L_11)


	//   ....[0]....
.L_11:
        /*0024*/ 	.word	0x00000120


	//----- nvinfo : EIATTR_EXIT_INSTR_OFFSETS
	.align		4
.L_12:
        /*0028*/ 	.byte	0x04, 0x1c
        /*002a*/ 	.short	(.L_14 - .L_13)


	//   ....[0]....
.L_13:
        /*002c*/ 	.word	0x00000130


	//----- nvinfo : EIATTR_SW_WAR
	.align		4
.L_14:
        /*0030*/ 	.byte	0x04, 0x36
        /*0032*/ 	.short	(.L_16 - .L_15)
.L_15:
        /*0034*/ 	.word	0x00000008
.L_16:


//--------------------- .nv.callgraph             --------------------------
	.section	.nv.callgraph,"",@"SHT_CUDA_CALLGRAPH"
	.align	4
	.sectionentsize	8
	.align		4
        /*0000*/ 	.word	0x00000000
	.align		4
        /*0004*/ 	.word	0xffffffff
	.align		4
        /*0008*/ 	.word	index@(_Z9matrixMulv)
	.align		4
        /*000c*/ 	.word	index@(vprintf)
	.align		4
        /*0010*/ 	.word	0x00000000
	.align		4
        /*0014*/ 	.word	0xfffffffe
	.align		4
        /*0018*/ 	.word	0x00000000
	.align		4
        /*001c*/ 	.word	0xfffffffd
	.align		4
        /*0020*/ 	.word	0x00000000
	.align		4
        /*0024*/ 	.word	0xfffffffc


//--------------------- .nv.constant4             --------------------------
	.section	.nv.constant4,"a",@progbits
	.align	8
	.align		8
.nv.constant4:
        /*0000*/ 	.dword	vprintf
	.align		8
        /*0008*/ 	.dword	$str


//--------------------- .text._Z9matrixMulv       --------------------------
	.section	.text._Z9matrixMulv,"ax",@progbits
	.align	128
        .global         _Z9matrixMulv
        .type           _Z9matrixMulv,@function
        .size           _Z9matrixMulv,(.L_x_2 - _Z9matrixMulv)
        .other          _Z9matrixMulv,@"STO_CUDA_ENTRY STV_DEFAULT"
_Z9matrixMulv:
.text._Z9matrixMulv:
[----:B------:R-:W0:Y:S01]  /*0000*/  LDC R1, c[0x0][0x37c] ;  /* 0x0000df00ff017b82 */ /* 0x000e220000000800 */
[----:B------:R-:W1:Y:S07]  /*0010*/  S2R R8, SR_CTAID.X ;  /* 0x0000000000087919 */ /* 0x000e6e0000002500 */
[----:B------:R-:W1:Y:S01]  /*0020*/  S2UR UR6, SR_CTAID.Y ;  /* 0x00000000000679c3 */ /* 0x000e620000002600 */
[----:B------:R-:W2:Y:S01]  /*0030*/  LDCU UR5, c[0x0][0x2fc] ;  /* 0x00005f80ff0577ac */ /* 0x000ea20008000800 */
[----:B0-----:R-:W-:Y:S01]  /*0040*/  VIADD R1, R1, 0xfffffff0 ;  /* 0xfffffff001017836 */ /* 0x001fe20000000000 */
[----:B------:R-:W0:Y:S01]  /*0050*/  S2R R10, SR_TID.X ;  /* 0x00000000000a7919 */ /* 0x000e220000002100 */
[----:B------:R-:W-:Y:S01]  /*0060*/  MOV R0, 0x0 ;  /* 0x0000000000007802 */ /* 0x000fe20000000f00 */
[----:B------:R-:W3:Y:S03]  /*0070*/  LDCU UR4, c[0x0][0x2f8] ;  /* 0x00005f00ff0477ac */ /* 0x000ee60008000800 */
[----:B------:R-:W0:Y:S08]  /*0080*/  LDC R9, c[0x0][0x364] ;  /* 0x0000d900ff097b82 */ /* 0x000e300000000800 */
[----:B------:R4:W5:Y:S01]  /*0090*/  LDC.64 R2, c[0x4][R0] ;  /* 0x0100000000027b82 */ /* 0x0009620000000a00 */
[----:B---3--:R-:W-:-:S04]  /*00a0*/  IADD3 R6, P0, PT, R1, UR4, RZ ;  /* 0x0000000401067c10 */ /* 0x008fc8000ff1e0ff */
[----:B--2---:R-:W-:Y:S01]  /*00b0*/  IADD3.X R7, PT, PT, RZ, UR5, RZ, P0, !PT ;  /* 0x00000005ff077c10 */ /* 0x004fe200087fe4ff */
[----:B-1----:R-:W-:Y:S01]  /*00c0*/  VIADD R11, R8, UR6 ;  /* 0x00000006080b7c36 */ /* 0x002fe20008000000 */
[----:B------:R-:W1:Y:S04]  /*00d0*/  LDCU.64 UR6, c[0x4][0x8] ;  /* 0x01000100ff0677ac */ /* 0x000e680008000a00 */
[----:B0-----:R4:W-:Y:S01]  /*00e0*/  STL.128 [R1], R8 ;  /* 0x0000000801007387 */ /* 0x0019e20000100c00 */
[----:B-1----:R-:W-:Y:S01]  /*00f0*/  MOV R4, UR6 ;  /* 0x0000000600047c02 */ /* 0x002fe20008000f00 */
[----:B------:R-:W-:-:S07]  /*0100*/  IMAD.U32 R5, RZ, RZ, UR7 ;  /* 0x00000007ff057e24 */ /* 0x000fce000f8e00ff */
[----:B------:R-:W-:-:S07]  /*0110*/  LEPC R20, `(.L_x_0) ;  /* 0x000000001014794e */ /* 0x000fce0000000000 */
[----:B----45:R-:W-:Y:S05]  /*0120*/  CALL.ABS.NOINC R2 ;  /* 0x0000000002007343 */ /* 0x030fea0003c00000 */
.L_x_0:
[----:B------:R-:W-:Y:S05]  /*0130*/  EXIT ;  /* 0x000000000000794d */ /* 0x000fea0003800000 */
.L_x_1:
[----:B------:R-:W-:-:S00]  /*0140*/  BRA `(.L_x_1) ;  /* 0xfffffffc00fc7947 */ /* 0x000fc0000383ffff */
[----:B------:R-:W-:-:S00]  /*0150*/  NOP ;  /* 0x0000000000007918 */ /* 0x000fc00000000000 */
        /* <DEDUP_REMOVED lines=10> */
.L_x_2:


//--------------------- .nv.global.init           --------------------------
	.section	.nv.global.init,"aw",@progbits
.nv.global.init:
	.type		$str,@object
	.size		$str,(.L_0 - $str)
$str:
        /*0000*/ 	.byte	0x58, 0x3d, 0x25, 0x64, 0x2c, 0x59, 0x3d, 0x25, 0x64, 0x20, 0x54, 0x68, 0x72, 0x65, 0x61, 0x64
        /*0010*/ 	.byte	0x20, 0x49, 0x44, 0x3d, 0x25, 0x64, 0x20, 0x49, 0x6e, 0x66, 0x6f, 0x3d, 0x25, 0x64, 0x0a, 0x00
.L_0:


//--------------------- .nv.shared.reserved.0     --------------------------
	.section	.nv.shared.reserved.0,"aw",@nobits
	.weak		__nv_reservedSMEM_offset_0_alias
	.size		__nv_reservedSMEM_offset_0_alias, 0, 64
	.other		__nv_reservedSMEM_offset_0_alias,@"STO_CUDA_RESERVED_SHARED STV_DEFAULT"
__nv_reservedSMEM_offset_0_alias:
	.zero		0
	.zero		64


//--------------------- .nv.constant0._Z9matrixMulv --------------------------
	.section	.nv.constant0._Z9matrixMulv,"a",@progbits
	.sectionflags	@""
	.align	4
.nv.constant0._Z9matrixMulv:
	.zero		896


//--------------------- SYMBOLS --------------------------

	.type		.nv.reservedSmem.offset0,@object
	.size		.nv.reservedSmem.offset0,0x4
	.type		vprintf,@function
